	.headerflags	@"EF_CUDA_TEXMODE_UNIFIED EF_CUDA_64BIT_ADDRESS EF_CUDA_ACCELERATORS EF_CUDA_SM90 EF_CUDA_VIRTUAL_SM(EF_CUDA_SM90)"
	.elftype	@"ET_EXEC"


//--------------------- .nv.info                  --------------------------
	.section	.nv.info,"",@"SHT_CUDA_INFO"
	.align	4


	//----- nvinfo : EIATTR_REGCOUNT
	.align		4
        /*0000*/ 	.byte	0x04, 0x2f
        /*0002*/ 	.short	(.L_3 - .L_2)
	.align		4
.L_2:
        /*0004*/ 	.word	index@(triton_poi_fused__native_batch_norm_legit_no_training_relu_3)
        /*0008*/ 	.word	0x00000011


	//----- nvinfo : EIATTR_MIN_STACK_SIZE
	.align		4
.L_3:
        /*000c*/ 	.byte	0x04, 0x12
        /*000e*/ 	.short	(.L_5 - .L_4)
	.align		4
.L_4:
        /*0010*/ 	.word	index@(triton_poi_fused__native_batch_norm_legit_no_training_relu_3)
        /*0014*/ 	.word	0x00000000


	//----- nvinfo : EIATTR_FRAME_SIZE
	.align		4
.L_5:
        /*0018*/ 	.byte	0x04, 0x11
        /*001a*/ 	.short	(.L_7 - .L_6)
	.align		4
.L_6:
        /*001c*/ 	.word	index@(triton_poi_fused__native_batch_norm_legit_no_training_relu_3)
        /*0020*/ 	.word	0x00000000


	//----- nvinfo : EIATTR_MIN_STACK_SIZE
	.align		4
.L_7:
        /*0024*/ 	.byte	0x04, 0x12
        /*0026*/ 	.short	(.L_9 - .L_8)
	.align		4
.L_8:
        /*0028*/ 	.word	index@(triton_poi_fused__native_batch_norm_legit_no_training_relu_3)
        /*002c*/ 	.word	0x00000000
.L_9:


//--------------------- .nv.info.triton_poi_fused__native_batch_norm_legit_no_training_relu_3 --------------------------
	.section	.nv.info.triton_poi_fused__native_batch_norm_legit_no_training_relu_3,"",@"SHT_CUDA_INFO"
	.sectionflags	@""
	.align	4


	//----- nvinfo : EIATTR_CUDA_API_VERSION
	.align		4
        /*0000*/ 	.byte	0x04, 0x37
        /*0002*/ 	.short	(.L_11 - .L_10)
.L_10:
        /*0004*/ 	.word	0x0000007c


	//----- nvinfo : EIATTR_KPARAM_INFO
	.align		4
.L_11:
        /*0008*/ 	.byte	0x04, 0x17
        /*000a*/ 	.short	(.L_13 - .L_12)
.L_12:
        /*000c*/ 	.word	0x00000000
        /*0010*/ 	.short	0x0006
        /*0012*/ 	.short	0x0030
        /*0014*/ 	.byte	0x00, 0xf0, 0x11, 0x00


	//----- nvinfo : EIATTR_KPARAM_INFO
	.align		4
.L_13:
        /*0018*/ 	.byte	0x04, 0x17
        /*001a*/ 	.short	(.L_15 - .L_14)
.L_14:
        /*001c*/ 	.word	0x00000000
        /*0020*/ 	.short	0x0005
        /*0022*/ 	.short	0x0028
        /*0024*/ 	.byte	0x00, 0xf4, 0x21, 0x00


	//----- nvinfo : EIATTR_KPARAM_INFO
	.align		4
.L_15:
        /*0028*/ 	.byte	0x04, 0x17
        /*002a*/ 	.short	(.L_17 - .L_16)
.L_16:
        /*002c*/ 	.word	0x00000000
        /*0030*/ 	.short	0x0004
        /*0032*/ 	.short	0x0020
        /*0034*/ 	.byte	0x00, 0xf4, 0x21, 0x00


	//----- nvinfo : EIATTR_KPARAM_INFO
	.align		4
.L_17:
        /*0038*/ 	.byte	0x04, 0x17
        /*003a*/ 	.short	(.L_19 - .L_18)
.L_18:
        /*003c*/ 	.word	0x00000000
        /*0040*/ 	.short	0x0003
        /*0042*/ 	.short	0x0018
        /*0044*/ 	.byte	0x00, 0xf4, 0x21, 0x00


	//----- nvinfo : EIATTR_KPARAM_INFO
	.align		4
.L_19:
        /*0048*/ 	.byte	0x04, 0x17
        /*004a*/ 	.short	(.L_21 - .L_20)
.L_20:
        /*004c*/ 	.word	0x00000000
        /*0050*/ 	.short	0x0002
        /*0052*/ 	.short	0x0010
        /*0054*/ 	.byte	0x00, 0xf4, 0x21, 0x00


	//----- nvinfo : EIATTR_KPARAM_INFO
	.align		4
.L_21:
        /*0058*/ 	.byte	0x04, 0x17
        /*005a*/ 	.short	(.L_23 - .L_22)
.L_22:
        /*005c*/ 	.word	0x00000000
        /*0060*/ 	.short	0x0001
        /*0062*/ 	.short	0x0008
        /*0064*/ 	.byte	0x00, 0xf4, 0x21, 0x00


	//----- nvinfo : EIATTR_KPARAM_INFO
	.align		4
.L_23:
        /*0068*/ 	.byte	0x04, 0x17
        /*006a*/ 	.short	(.L_25 - .L_24)
.L_24:
        /*006c*/ 	.word	0x00000000
        /*0070*/ 	.short	0x0000
        /*0072*/ 	.short	0x0000
        /*0074*/ 	.byte	0x00, 0xf4, 0x21, 0x00


	//----- nvinfo : EIATTR_SPARSE_MMA_MASK
	.align		4
.L_25:
        /*0078*/ 	.byte	0x03, 0x50
        /*007a*/ 	.short	0x0000


	//----- nvinfo : EIATTR_MAXREG_COUNT
	.align		4
        /*007c*/ 	.byte	0x03, 0x1b
        /*007e*/ 	.short	0x00ff


	//----- nvinfo : EIATTR_EXIT_INSTR_OFFSETS
	.align		4
        /*0080*/ 	.byte	0x04, 0x1c
        /*0082*/ 	.short	(.L_27 - .L_26)


	//   ....[0]....
.L_26:
        /*0084*/ 	.word	0x00000360


	//----- nvinfo : EIATTR_REQNTID
	.align		4
.L_27:
        /*0088*/ 	.byte	0x04, 0x10
        /*008a*/ 	.short	(.L_29 - .L_28)
.L_28:
        /*008c*/ 	.word	0x00000080
        /*0090*/ 	.word	0x00000001
        /*0094*/ 	.word	0x00000001


	//----- nvinfo : EIATTR_CBANK_PARAM_SIZE
	.align		4
.L_29:
        /*0098*/ 	.byte	0x03, 0x19
        /*009a*/ 	.short	0x0034


	//----- nvinfo : EIATTR_PARAM_CBANK
	.align		4
        /*009c*/ 	.byte	0x04, 0x0a
        /*009e*/ 	.short	(.L_31 - .L_30)
	.align		4
.L_30:
        /*00a0*/ 	.word	index@(.nv.constant0.triton_poi_fused__native_batch_norm_legit_no_training_relu_3)
        /*00a4*/ 	.short	0x0210
        /*00a6*/ 	.short	0x0034


	//----- nvinfo : EIATTR_SW_WAR
	.align		4
.L_31:
        /*00a8*/ 	.byte	0x04, 0x36
        /*00aa*/ 	.short	(.L_33 - .L_32)
.L_32:
        /*00ac*/ 	.word	0x00000008
.L_33:


//--------------------- .nv.callgraph             --------------------------
	.section	.nv.callgraph,"",@"SHT_CUDA_CALLGRAPH"
	.align	4
	.sectionentsize	8
	.align		4
        /*0000*/ 	.word	0x00000000
	.align		4
        /*0004*/ 	.word	0xffffffff
	.align		4
        /*0008*/ 	.word	0x00000000
	.align		4
        /*000c*/ 	.word	0xfffffffe
	.align		4
        /*0010*/ 	.word	0x00000000
	.align		4
        /*0014*/ 	.word	0xfffffffd
	.align		4
        /*0018*/ 	.word	0x00000000
	.align		4
        /*001c*/ 	.word	0xfffffffc


//--------------------- .nv.constant4             --------------------------
	.section	.nv.constant4,"a",@progbits
	.align	8
	.align		8
.nv.constant4:
        /*0000*/ 	.dword	_$_str
	.align		8
        /*0008*/ 	.dword	_$_str_$_2


//--------------------- .text.triton_poi_fused__native_batch_norm_legit_no_training_relu_3 --------------------------
	.section	.text.triton_poi_fused__native_batch_norm_legit_no_training_relu_3,"ax",@progbits
	.align	128
        .global         triton_poi_fused__native_batch_norm_legit_no_training_relu_3
        .type           triton_poi_fused__native_batch_norm_legit_no_training_relu_3,@function
        .size           triton_poi_fused__native_batch_norm_legit_no_training_relu_3,(.L_x_1 - triton_poi_fused__native_batch_norm_legit_no_training_relu_3)
        .other          triton_poi_fused__native_batch_norm_legit_no_training_relu_3,@"STO_CUDA_ENTRY STV_DEFAULT"
triton_poi_fused__native_batch_norm_legit_no_training_relu_3:
.text.triton_poi_fused__native_batch_norm_legit_no_training_relu_3:
[----:B------:R-:W-:Y:S01]  /*0000*/  LDC R1, c[0x0][0x28] ;  /* 0x00000a00ff017b82 */ /* 0x000fe20000000800 */
[----:B------:R-:W1:Y:S07]  /*0010*/  S2R R0, SR_TID.X ;  /* 0x0000000000007919 */ /* 0x000e6e0000002100 */
[----:B------:R-:W2:Y:S01]  /*0020*/  LDC.64 R6, c[0x0][0x220] ;  /* 0x00008800ff067b82 */ /* 0x000ea20000000a00 */
[----:B------:R-:W-:Y:S01]  /*0030*/  ULDC.64 UR4, c[0x0][0x208] ;  /* 0x0000820000047ab9 */ /* 0x000fe20000000a00 */
[----:B------:R-:W3:Y:S06]  /*0040*/  S2R R5, SR_CTAID.X ;  /* 0x0000000000057919 */ /* 0x000eec0000002500 */
[----:B------:R-:W4:Y:S08]  /*0050*/  LDC.64 R8, c[0x0][0x228] ;  /* 0x00008a00ff087b82 */ /* 0x000f300000000a00 */
[----:B------:R-:W5:Y:S01]  /*0060*/  LDC.64 R10, c[0x0][0x230] ;  /* 0x00008c00ff0a7b82 */ /* 0x000f620000000a00 */
[----:B-1----:R-:W-:-:S02]  /*0070*/  SHF.L.U32 R0, R0, 0x1, RZ ;  /* 0x0000000100007819 */ /* 0x002fc400000006ff */
[----:B---3--:R-:W-:Y:S02]  /*0080*/  SHF.R.S32.HI R3, RZ, 0x17, R5 ;  /* 0x00000017ff037819 */ /* 0x008fe40000011405 */
[----:B------:R-:W-:Y:S02]  /*0090*/  LOP3.LUT R0, R0, 0xfe, RZ, 0xc0, !PT ;  /* 0x000000fe00007812 */ /* 0x000fe400078ec0ff */
[----:B------:R-:W-:Y:S02]  /*00a0*/  SGXT R3, R3, 0x1 ;  /* 0x000000010303781a */ /* 0x000fe40000000200 */
[----:B------:R-:W-:Y:S02]  /*00b0*/  LEA R0, R5, R0, 0x8 ;  /* 0x0000000005007211 */ /* 0x000fe400078e40ff */
[----:B------:R-:W1:Y:S02]  /*00c0*/  LDC.64 R4, c[0x0][0x218] ;  /* 0x00008600ff047b82 */ /* 0x000e640000000a00 */
[----:B------:R-:W-:-:S04]  /*00d0*/  LEA.HI R3, R3, R0, RZ, 0x4 ;  /* 0x0000000003037211 */ /* 0x000fc800078f20ff */
[--C-:B------:R-:W-:Y:S02]  /*00e0*/  SHF.R.S32.HI R2, RZ, 0x4, R3.reuse ;  /* 0x00000004ff027819 */ /* 0x100fe40000011403 */
[----:B------:R-:W-:-:S04]  /*00f0*/  SHF.R.S32.HI R3, RZ, 0x1f, R3 ;  /* 0x0000001fff037819 */ /* 0x000fc80000011403 */
[----:B------:R-:W-:-:S04]  /*0100*/  LEA.HI R3, R3, R2, RZ, 0x9 ;  /* 0x0000000203037211 */ /* 0x000fc800078f48ff */
[----:B------:R-:W-:-:S04]  /*0110*/  LOP3.LUT R3, R3, 0xfffffe00, RZ, 0xc0, !PT ;  /* 0xfffffe0003037812 */ /* 0x000fc800078ec0ff */
[----:B------:R-:W-:Y:S02]  /*0120*/  IADD3 R13, R2, -R3, RZ ;  /* 0x80000003020d7210 */ /* 0x000fe40007ffe0ff */
[----:B------:R-:W3:Y:S03]  /*0130*/  LDC.64 R2, c[0x0][0x210] ;  /* 0x00008400ff027b82 */ /* 0x000ee60000000a00 */
[----:B--2---:R-:W-:-:S06]  /*0140*/  IMAD.WIDE R6, R13, 0x4, R6 ;  /* 0x000000040d067825 */ /* 0x004fcc00078e0206 */
[----:B------:R-:W2:Y:S01]  /*0150*/  LDG.E.EL R6, desc[UR4][R6.64] ;  /* 0x0000000406067981 */ /* 0x000ea2000c2e1900 */
[----:B-1----:R-:W-:-:S05]  /*0160*/  IMAD.WIDE R4, R13, 0x4, R4 ;  /* 0x000000040d047825 */ /* 0x002fca00078e0204 */
[----:B------:R1:W2:Y:S01]  /*0170*/  LDG.E.EL R12, desc[UR4][R4.64] ;  /* 0x00000004040c7981 */ /* 0x0002a2000c2e1900 */
[----:B---3--:R-:W-:Y:S01]  /*0180*/  IMAD.WIDE R2, R0, 0x4, R2 ;  /* 0x0000000400027825 */ /* 0x008fe200078e0202 */
[----:B------:R-:W-:Y:S01]  /*0190*/  HFMA2.MMA R14, -RZ, RZ, 1.625, 0 ;  /* 0x3e800000ff0e7435 */ /* 0x000fe200000001ff */
[----:B-1----:R-:W1:Y:S04]  /*01a0*/  LDC.64 R4, c[0x0][0x238] ;  /* 0x00008e00ff047b82 */ /* 0x002e680000000a00 */
[----:B------:R-:W3:Y:S01]  /*01b0*/  LDG.E.64 R2, desc[UR4][R2.64] ;  /* 0x0000000402027981 */ /* 0x000ee2000c1e1b00 */
[----:B----4-:R-:W-:-:S04]  /*01c0*/  IMAD.WIDE R8, R13, 0x4, R8 ;  /* 0x000000040d087825 */ /* 0x010fc800078e0208 */
[----:B-----5:R-:W-:Y:S02]  /*01d0*/  IMAD.WIDE R10, R13, 0x4, R10 ;  /* 0x000000040d0a7825 */ /* 0x020fe400078e020a */
[----:B------:R-:W4:Y:S04]  /*01e0*/  LDG.E.EL R8, desc[UR4][R8.64] ;  /* 0x0000000408087981 */ /* 0x000f28000c2e1900 */
[----:B------:R-:W4:Y:S01]  /*01f0*/  LDG.E.EL R11, desc[UR4][R10.64] ;  /* 0x000000040a0b7981 */ /* 0x000f22000c2e1900 */
[----:B-1----:R-:W-:-:S04]  /*0200*/  IMAD.WIDE R4, R0, 0x4, R4 ;  /* 0x0000000400047825 */ /* 0x002fc800078e0204 */
[----:B--2---:R-:W-:-:S04]  /*0210*/  FADD R6, R6, 9.9999997473787516356e-06 ;  /* 0x3727c5ac06067421 */ /* 0x004fc80000000000 */
[----:B------:R-:W1:Y:S02]  /*0220*/  MUFU.SQRT R7, R6 ;  /* 0x0000000600077308 */ /* 0x000e640000002000 */
[C---:B-1----:R-:W-:Y:S02]  /*0230*/  FSETP.GT.AND P0, PT, R7.reuse, 8.50705917302346158658e+37, PT ;  /* 0x7e8000000700780b */ /* 0x042fe40003f04000 */
[----:B------:R-:W-:-:S11]  /*0240*/  FSETP.GEU.AND P1, PT, R7, 1.175494350822287508e-38, PT ;  /* 0x008000000700780b */ /* 0x000fd60003f2e000 */
[----:B------:R-:W-:-:S04]  /*0250*/  @P0 FMUL R7, R7, 0.25 ;  /* 0x3e80000007070820 */ /* 0x000fc80000400000 */
[----:B------:R-:W-:-:S06]  /*0260*/  @!P1 FMUL R7, R7, 16777216 ;  /* 0x4b80000007079820 */ /* 0x000fcc0000400000 */
[----:B------:R-:W1:Y:S01]  /*0270*/  MUFU.RCP R7, R7 ;  /* 0x0000000700077308 */ /* 0x000e620000001000 */
[----:B------:R-:W-:Y:S01]  /*0280*/  FSEL R14, R14, 1, P0 ;  /* 0x3f8000000e0e7808 */ /* 0x000fe20000000000 */
[----:B---3--:R-:W-:-:S04]  /*0290*/  FADD R2, R2, -R12 ;  /* 0x8000000c02027221 */ /* 0x008fc80000000000 */
[----:B------:R-:W-:Y:S01]  /*02a0*/  @!P1 FMUL R14, R14, 16777216 ;  /* 0x4b8000000e0e9820 */ /* 0x000fe20000400000 */
[----:B------:R-:W-:-:S03]  /*02b0*/  FADD R3, R3, -R12 ;  /* 0x8000000c03037221 */ /* 0x000fc60000000000 */
[----:B-1----:R-:W-:-:S04]  /*02c0*/  FMUL R14, R7, R14 ;  /* 0x0000000e070e7220 */ /* 0x002fc80000400000 */
[-C--:B------:R-:W-:Y:S01]  /*02d0*/  FMUL R2, R2, R14.reuse ;  /* 0x0000000e02027220 */ /* 0x080fe20000400000 */
[----:B------:R-:W-:-:S03]  /*02e0*/  FMUL R14, R3, R14 ;  /* 0x0000000e030e7220 */ /* 0x000fc60000400000 */
[C-C-:B----4-:R-:W-:Y:S01]  /*02f0*/  FFMA R2, R8.reuse, R2, R11.reuse ;  /* 0x0000000208027223 */ /* 0x150fe2000000000b */
[----:B------:R-:W-:-:S04]  /*0300*/  FFMA R14, R8, R14, R11 ;  /* 0x0000000e080e7223 */ /* 0x000fc8000000000b */
[----:B------:R-:W-:Y:S02]  /*0310*/  FSETP.GEU.AND P0, PT, R2, RZ, PT ;  /* 0x000000ff0200720b */ /* 0x000fe40003f0e000 */
[----:B------:R-:W-:Y:S02]  /*0320*/  FSETP.GEU.AND P1, PT, R14, RZ, PT ;  /* 0x000000ff0e00720b */ /* 0x000fe40003f2e000 */
[----:B------:R-:W-:Y:S02]  /*0330*/  FSEL R2, R2, RZ, P0 ;  /* 0x000000ff02027208 */ /* 0x000fe40000000000 */
[----:B------:R-:W-:-:S05]  /*0340*/  FSEL R3, R14, RZ, P1 ;  /* 0x000000ff0e037208 */ /* 0x000fca0000800000 */
[----:B------:R-:W-:Y:S01]  /*0350*/  STG.E.64 desc[UR4][R4.64], R2 ;  /* 0x0000000204007986 */ /* 0x000fe2000c101b04 */
[----:B------:R-:W-:Y:S05]  /*0360*/  EXIT ;  /* 0x000000000000794d */ /* 0x000fea0003800000 */
.L_x_0:
[----:B------:R-:W-:-:S00]  /*0370*/  BRA `(.L_x_0) ;  /* 0xfffffffc00fc7947 */ /* 0x000fc0000383ffff */
[----:B------:R-:W-:-:S00]  /*0380*/  NOP ;  /* 0x0000000000007918 */ /* 0x000fc00000000000 */
[----:B------:R-:W-:-:S00]  /*0390*/  NOP ;  /* 0x0000000000007918 */ /* 0x000fc00000000000 */
[----:B------:R-:W-:-:S00]  /*03a0*/  NOP ;  /* 0x0000000000007918 */ /* 0x000fc00000000000 */
[----:B------:R-:W-:-:S00]  /*03b0*/  NOP ;  /* 0x0000000000007918 */ /* 0x000fc00000000000 */
[----:B------:R-:W-:-:S00]  /*03c0*/  NOP ;  /* 0x0000000000007918 */ /* 0x000fc00000000000 */
[----:B------:R-:W-:-:S00]  /*03d0*/  NOP ;  /* 0x0000000000007918 */ /* 0x000fc00000000000 */
[----:B------:R-:W-:-:S00]  /*03e0*/  NOP ;  /* 0x0000000000007918 */ /* 0x000fc00000000000 */
[----:B------:R-:W-:-:S00]  /*03f0*/  NOP ;  /* 0x0000000000007918 */ /* 0x000fc00000000000 */
.L_x_1:


//--------------------- .nv.global.init           --------------------------
	.section	.nv.global.init,"aw",@progbits
.nv.global.init:
	.type		_$_str,@object
	.size		_$_str,(_$_str_$_2 - _$_str)
_$_str:
        /*0000*/ 	.byte	0x5f, 0x5f, 0x43, 0x55, 0x44, 0x41, 0x5f, 0x46, 0x54, 0x5a, 0x00
	.type		_$_str_$_2,@object
	.size		_$_str_$_2,(.L_1 - _$_str_$_2)
_$_str_$_2:
        /*000b*/ 	.byte	0x5f, 0x5f, 0x43, 0x55, 0x44, 0x41, 0x5f, 0x50, 0x52, 0x45, 0x43, 0x5f, 0x53, 0x51, 0x52, 0x54
        /*001b*/ 	.byte	0x00
.L_1:


//--------------------- .nv.constant0.triton_poi_fused__native_batch_norm_legit_no_training_relu_3 --------------------------
	.section	.nv.constant0.triton_poi_fused__native_batch_norm_legit_no_training_relu_3,"a",@progbits
	.sectionflags	@""
	.align	4
.nv.constant0.triton_poi_fused__native_batch_norm_legit_no_training_relu_3:
	.zero		580
